//
// Generated by NVIDIA NVVM Compiler
//
// Compiler Build ID: CL-36424714
// Cuda compilation tools, release 13.0, V13.0.88
// Based on NVVM 20.0.0
//

.version 9.0
.target sm_100
.address_size 64

	// .globl	_Z3funv
.extern .func  (.param .b32 func_retval0) vprintf
(
	.param .b64 vprintf_param_0,
	.param .b64 vprintf_param_1
)
;
.global .align 1 .b8 $str[7] = {105, 32, 61, 32, 37, 100};

.visible .entry _Z3funv()
{
	.local .align 8 .b8 	__local_depot0[8];
	.reg .b64 	%SP;
	.reg .b64 	%SPL;
	.reg .b32 	%r<7>;
	.reg .b64 	%rd<5>;

	mov.u64 	%SPL, __local_depot0;
	cvta.local.u64 	%SP, %SPL;
	add.u64 	%rd1, %SP, 0;
	add.u64 	%rd2, %SPL, 0;
	mov.u32 	%r1, %ctaid.x;
	mov.u32 	%r2, %ntid.x;
	mov.u32 	%r3, %tid.x;
	mad.lo.s32 	%r4, %r1, %r2, %r3;
	st.local.u32 	[%rd2], %r4;
	mov.u64 	%rd3, $str;
	cvta.global.u64 	%rd4, %rd3;
	{ // callseq 0, 0
	.param .b64 param0;
	st.param.b64 	[param0], %rd4;
	.param .b64 param1;
	st.param.b64 	[param1], %rd1;
	.param .b32 retval0;
	call.uni (retval0), 
	vprintf, 
	(
	param0, 
	param1
	);
	ld.param.b32 	%r5, [retval0];
	} // callseq 0
	ret;

}


// ===== COMPILED SASS (sm_100) =====

	.target	sm_100

	.elftype	@"ET_EXEC"


//--------------------- .note.nv.tkinfo           --------------------------
	.section	.note.nv.tkinfo,"",@"SHT_NOTE"
	.sectionflags	@"SHF_NOTE_NV_TKINFO"
	.tkinfo
        /*0018*/ 	.word	0x00000002
        /*0030*/ 	.string	""
        /*0030*/ 	.string	"ptxas"
        /*0030*/ 	.string	"Cuda compilation tools, release 13.0, V13.0.88"
        /*0030*/ 	.string	"Build cuda_13.0.r13.0/compiler.36424714_0"
        /*0030*/ 	.string	"-arch sm_100 -m 64 "



//--------------------- .note.nv.cuinfo           --------------------------
	.section	.note.nv.cuinfo,"",@"SHT_NOTE"
	.sectionflags	@"SHF_NOTE_NV_CUINFO"
        /*0018*/ 	.short	0x0002
        /*001a*/ 	.short	0x0064
        /*001c*/ 	.short	0x0082
	.zero		2


//--------------------- .nv.info                  --------------------------
	.section	.nv.info,"",@"SHT_CUDA_INFO"
	.align	4


	//----- nvinfo : EIATTR_REGCOUNT
	.align		4
        /*0000*/ 	.byte	0x04, 0x2f
        /*0002*/ 	.short	(.L_2 - .L_1)
	.align		4
.L_1:
        /*0004*/ 	.word	index@(_Z3funv)
        /*0008*/ 	.word	0x00000018


	//----- nvinfo : EIATTR_FRAME_SIZE
	.align		4
.L_2:
        /*000c*/ 	.byte	0x04, 0x11
        /*000e*/ 	.short	(.L_4 - .L_3)
	.align		4
.L_3:
        /*0010*/ 	.word	index@(_Z3funv)
        /*0014*/ 	.word	0x00000008


	//----- nvinfo : EIATTR_MIN_STACK_SIZE
	.align		4
.L_4:
        /*0018*/ 	.byte	0x04, 0x12
        /*001a*/ 	.short	(.L_6 - .L_5)
	.align		4
.L_5:
        /*001c*/ 	.word	index@(_Z3funv)
        /*0020*/ 	.word	0x00000008
.L_6:


//--------------------- .nv.compat                --------------------------
	.section	.nv.compat,"",@"SHT_CUDA_COMPAT_INFO"
	.align	4
        /*0000*/ 	.byte	0x02, 0x09, 0x00, 0x00, 0x02, 0x02, 0x01, 0x00, 0x02, 0x05, 0x05, 0x00, 0x03, 0x07, 0x01, 0x01
        /*0010*/ 	.byte	0x02, 0x03, 0x00, 0x00, 0x02, 0x06, 0x01, 0x00, 0x04, 0x0b, 0x08, 0x00, 0x09, 0x00, 0x00, 0x00
        /*0020*/ 	.byte	0x00, 0x00, 0x00, 0x00


//--------------------- .nv.info._Z3funv          --------------------------
	.section	.nv.info._Z3funv,"",@"SHT_CUDA_INFO"
	.sectionflags	@""
	.align	4


	//----- nvinfo : EIATTR_CUDA_API_VERSION
	.align		4
        /*0000*/ 	.byte	0x04, 0x37
        /*0002*/ 	.short	(.L_8 - .L_7)
.L_7:
        /*0004*/ 	.word	0x00000082


	//----- nvinfo : EIATTR_SPARSE_MMA_MASK
	.align		4
.L_8:
        /*0008*/ 	.byte	0x03, 0x50
        /*000a*/ 	.short	0x0000


	//----- nvinfo : EIATTR_MAXREG_COUNT
	.align		4
        /*000c*/ 	.byte	0x03, 0x1b
        /*000e*/ 	.short	0x00ff


	//----- nvinfo : EIATTR_EXTERNS
	.align		4
        /*0010*/ 	.byte	0x04, 0x0f
        /*0012*/ 	.short	(.L_10 - .L_9)


	//   ....[0]....
	.align		4
.L_9:
        /*0014*/ 	.word	index@(vprintf)


	//----- nvinfo : EIATTR_MERCURY_ISA_VERSION
	.align		4
.L_10:
        /*0018*/ 	.byte	0x03, 0x5f
        /*001a*/ 	.short	0x0101


	//----- nvinfo : EIATTR_VRC_CTA_INIT_COUNT
	.align		4
        /*001c*/ 	.byte	0x02, 0x4a
	.zero		1
	.zero		1


	//----- nvinfo : EIATTR_SYSCALL_OFFSETS
	.align		4
        /*0020*/ 	.byte	0x04, 0x46
        /*0022*/ 	.short	(.L_12 - .L_11)


	//   ....[0]....
.L_11:
        /*0024*/ 	.word	0x00000110


	//----- nvinfo : EIATTR_EXIT_INSTR_OFFSETS
	.align		4
.L_12:
        /*0028*/ 	.byte	0x04, 0x1c
        /*002a*/ 	.short	(.L_14 - .L_13)


	//   ....[0]....
.L_13:
        /*002c*/ 	.word	0x00000120


	//----- nvinfo : EIATTR_SW_WAR
	.align		4
.L_14:
        /*0030*/ 	.byte	0x04, 0x36
        /*0032*/ 	.short	(.L_16 - .L_15)
.L_15:
        /*0034*/ 	.word	0x00000008
.L_16:


//--------------------- .nv.callgraph             --------------------------
	.section	.nv.callgraph,"",@"SHT_CUDA_CALLGRAPH"
	.align	4
	.sectionentsize	8
	.align		4
        /*0000*/ 	.word	0x00000000
	.align		4
        /*0004*/ 	.word	0xffffffff
	.align		4
        /*0008*/ 	.word	index@(_Z3funv)
	.align		4
        /*000c*/ 	.word	index@(vprintf)
	.align		4
        /*0010*/ 	.word	0x00000000
	.align		4
        /*0014*/ 	.word	0xfffffffe
	.align		4
        /*0018*/ 	.word	0x00000000
	.align		4
        /*001c*/ 	.word	0xfffffffd
	.align		4
        /*0020*/ 	.word	0x00000000
	.align		4
        /*0024*/ 	.word	0xfffffffc


//--------------------- .nv.constant4             --------------------------
	.section	.nv.constant4,"a",@progbits
	.align	8
	.align		8
.nv.constant4:
        /*0000*/ 	.dword	vprintf
	.align		8
        /*0008*/ 	.dword	$str


//--------------------- .text._Z3funv             --------------------------
	.section	.text._Z3funv,"ax",@progbits
	.align	128
        .global         _Z3funv
        .type           _Z3funv,@function
        .size           _Z3funv,(.L_x_2 - _Z3funv)
        .other          _Z3funv,@"STO_CUDA_ENTRY STV_DEFAULT"
_Z3funv:
.text._Z3funv:
[----:B------:R-:W0:Y:S01]  /*0000*/  LDC R1, c[0x0][0x37c] ;  /* 0x0000df00ff017b82 */ /* 0x000e220000000800 */
[----:B------:R-:W1:Y:S01]  /*0010*/  S2R R3, SR_TID.X ;  /* 0x0000000000037919 */ /* 0x000e620000002100 */
[----:B------:R-:W2:Y:S06]  /*0020*/  LDCU UR5, c[0x0][0x2fc] ;  /* 0x00005f80ff0577ac */ /* 0x000eac0008000800 */
[----:B------:R-:W1:Y:S01]  /*0030*/  S2UR UR6, SR_CTAID.X ;  /* 0x00000000000679c3 */ /* 0x000e620000002500 */
[----:B------:R-:W-:Y:S01]  /*0040*/  MOV R2, 0x0 ;  /* 0x0000000000027802 */ /* 0x000fe20000000f00 */
[----:B0-----:R-:W-:Y:S01]  /*0050*/  VIADD R1, R1, 0xfffffff8 ;  /* 0xfffffff801017836 */ /* 0x001fe20000000000 */
[----:B------:R-:W0:Y:S05]  /*0060*/  LDCU UR4, c[0x0][0x2f8] ;  /* 0x00005f00ff0477ac */ /* 0x000e2a0008000800 */
[----:B------:R-:W1:Y:S01]  /*0070*/  LDC R0, c[0x0][0x360] ;  /* 0x0000d800ff007b82 */ /* 0x000e620000000800 */
[----:B0-----:R-:W-:-:S05]  /*0080*/  IADD3 R6, P0, PT, R1, UR4, RZ ;  /* 0x0000000401067c10 */ /* 0x001fca000ff1e0ff */
[----:B--2---:R-:W-:Y:S02]  /*0090*/  IMAD.X R7, RZ, RZ, UR5, P0 ;  /* 0x00000005ff077e24 */ /* 0x004fe400080e06ff */
[----:B-1----:R-:W-:Y:S01]  /*00a0*/  IMAD R0, R0, UR6, R3 ;  /* 0x0000000600007c24 */ /* 0x002fe2000f8e0203 */
[----:B------:R-:W0:Y:S01]  /*00b0*/  LDCU.64 UR6, c[0x4][0x8] ;  /* 0x01000100ff0677ac */ /* 0x000e220008000a00 */
[----:B------:R-:W1:Y:S03]  /*00c0*/  LDC.64 R2, c[0x4][R2] ;  /* 0x0100000002027b82 */ /* 0x000e660000000a00 */
[----:B------:R2:W-:Y:S01]  /*00d0*/  STL [R1], R0 ;  /* 0x0000000001007387 */ /* 0x0005e20000100800 */
[----:B0-----:R-:W-:Y:S01]  /*00e0*/  IMAD.U32 R4, RZ, RZ, UR6 ;  /* 0x00000006ff047e24 */ /* 0x001fe2000f8e00ff */
[----:B--2---:R-:W-:-:S07]  /*00f0*/  MOV R5, UR7 ;  /* 0x0000000700057c02 */ /* 0x004fce0008000f00 */
[----:B------:R-:W-:-:S07]  /*0100*/  LEPC R20, `(.L_x_0) ;  /* 0x000000001014794e */ /* 0x000fce0000000000 */
[----:B-1----:R-:W-:Y:S05]  /*0110*/  CALL.ABS.NOINC R2 ;  /* 0x0000000002007343 */ /* 0x002fea0003c00000 */
.L_x_0:
[----:B------:R-:W-:Y:S05]  /*0120*/  EXIT ;  /* 0x000000000000794d */ /* 0x000fea0003800000 */
.L_x_1:
[----:B------:R-:W-:-:S00]  /*0130*/  BRA `(.L_x_1) ;  /* 0xfffffffc00fc7947 */ /* 0x000fc0000383ffff */
[----:B------:R-:W-:-:S00]  /*0140*/  NOP ;  /* 0x0000000000007918 */ /* 0x000fc00000000000 */
        /* <DEDUP_REMOVED lines=11> */
.L_x_2:


//--------------------- .nv.global.init           --------------------------
	.section	.nv.global.init,"aw",@progbits
.nv.global.init:
	.type		$str,@object
	.size		$str,(.L_0 - $str)
$str:
        /*0000*/ 	.byte	0x69, 0x20, 0x3d, 0x20, 0x25, 0x64, 0x00
.L_0:


//--------------------- .nv.shared.reserved.0     --------------------------
	.section	.nv.shared.reserved.0,"aw",@nobits
	.weak		__nv_reservedSMEM_offset_0_alias
	.size		__nv_reservedSMEM_offset_0_alias, 0, 64
	.other		__nv_reservedSMEM_offset_0_alias,@"STO_CUDA_RESERVED_SHARED STV_DEFAULT"
__nv_reservedSMEM_offset_0_alias:
	.zero		0
	.zero		64


//--------------------- .nv.constant0._Z3funv     --------------------------
	.section	.nv.constant0._Z3funv,"a",@progbits
	.sectionflags	@""
	.align	4
.nv.constant0._Z3funv:
	.zero		896


//--------------------- SYMBOLS --------------------------

	.type		.nv.reservedSmem.offset0,@object
	.size		.nv.reservedSmem.offset0,0x4
	.type		vprintf,@function
